//
// Generated by NVIDIA NVVM Compiler
//
// Compiler Build ID: CL-36424714
// Cuda compilation tools, release 13.0, V13.0.88
// Based on NVVM 20.0.0
//

.version 9.0
.target sm_100
.address_size 64

	// .globl	kernmulRSymm2Dz

.visible .entry kernmulRSymm2Dz(
	.param .u64 .ptr .align 1 kernmulRSymm2Dz_param_0,
	.param .u64 .ptr .align 1 kernmulRSymm2Dz_param_1,
	.param .u32 kernmulRSymm2Dz_param_2,
	.param .u32 kernmulRSymm2Dz_param_3
)
{
	.reg .pred 	%p<5>;
	.reg .b32 	%r<19>;
	.reg .b32 	%f<6>;
	.reg .b64 	%rd<9>;

	ld.param.u64 	%rd1, [kernmulRSymm2Dz_param_0];
	ld.param.u64 	%rd2, [kernmulRSymm2Dz_param_1];
	ld.param.u32 	%r3, [kernmulRSymm2Dz_param_2];
	ld.param.u32 	%r5, [kernmulRSymm2Dz_param_3];
	mov.u32 	%r6, %ctaid.x;
	mov.u32 	%r7, %ntid.x;
	mov.u32 	%r8, %tid.x;
	mad.lo.s32 	%r1, %r6, %r7, %r8;
	mov.u32 	%r9, %ctaid.y;
	mov.u32 	%r10, %ntid.y;
	mov.u32 	%r11, %tid.y;
	mad.lo.s32 	%r12, %r9, %r10, %r11;
	setp.ge.s32 	%p1, %r1, %r3;
	setp.le.s32 	%p2, %r5, %r12;
	or.pred  	%p3, %p1, %p2;
	@%p3 bra 	$L__BB0_2;
	cvta.to.global.u64 	%rd3, %rd2;
	cvta.to.global.u64 	%rd4, %rd1;
	mad.lo.s32 	%r13, %r3, %r12, %r1;
	shl.b32 	%r14, %r13, 1;
	mul.wide.s32 	%rd5, %r14, 4;
	add.s64 	%rd6, %rd4, %rd5;
	ld.global.f32 	%f1, [%rd6];
	ld.global.f32 	%f2, [%rd6+4];
	shr.u32 	%r15, %r5, 1;
	setp.gt.u32 	%p4, %r12, %r15;
	sub.s32 	%r16, %r5, %r12;
	mad.lo.s32 	%r17, %r16, %r3, %r1;
	selp.b32 	%r18, %r17, %r13, %p4;
	mul.wide.s32 	%rd7, %r18, 4;
	add.s64 	%rd8, %rd3, %rd7;
	ld.global.nc.f32 	%f3, [%rd8];
	mul.f32 	%f4, %f1, %f3;
	st.global.f32 	[%rd6], %f4;
	mul.f32 	%f5, %f2, %f3;
	st.global.f32 	[%rd6+4], %f5;
$L__BB0_2:
	ret;

}


// ===== COMPILED SASS (sm_100) =====

	.target	sm_100

	.elftype	@"ET_EXEC"


//--------------------- .note.nv.tkinfo           --------------------------
	.section	.note.nv.tkinfo,"",@"SHT_NOTE"
	.sectionflags	@"SHF_NOTE_NV_TKINFO"
	.tkinfo
        /*0018*/ 	.word	0x00000002
        /*0030*/ 	.string	""
        /*0030*/ 	.string	"ptxas"
        /*0030*/ 	.string	"Cuda compilation tools, release 13.0, V13.0.88"
        /*0030*/ 	.string	"Build cuda_13.0.r13.0/compiler.36424714_0"
        /*0030*/ 	.string	"-arch sm_100 -m 64 "



//--------------------- .note.nv.cuinfo           --------------------------
	.section	.note.nv.cuinfo,"",@"SHT_NOTE"
	.sectionflags	@"SHF_NOTE_NV_CUINFO"
        /*0018*/ 	.short	0x0002
        /*001a*/ 	.short	0x0064
        /*001c*/ 	.short	0x0082
	.zero		2


//--------------------- .nv.info                  --------------------------
	.section	.nv.info,"",@"SHT_CUDA_INFO"
	.align	4


	//----- nvinfo : EIATTR_REGCOUNT
	.align		4
        /*0000*/ 	.byte	0x04, 0x2f
        /*0002*/ 	.short	(.L_1 - .L_0)
	.align		4
.L_0:
        /*0004*/ 	.word	index@(kernmulRSymm2Dz)
        /*0008*/ 	.word	0x0000000e


	//----- nvinfo : EIATTR_FRAME_SIZE
	.align		4
.L_1:
        /*000c*/ 	.byte	0x04, 0x11
        /*000e*/ 	.short	(.L_3 - .L_2)
	.align		4
.L_2:
        /*0010*/ 	.word	index@(kernmulRSymm2Dz)
        /*0014*/ 	.word	0x00000000


	//----- nvinfo : EIATTR_MIN_STACK_SIZE
	.align		4
.L_3:
        /*0018*/ 	.byte	0x04, 0x12
        /*001a*/ 	.short	(.L_5 - .L_4)
	.align		4
.L_4:
        /*001c*/ 	.word	index@(kernmulRSymm2Dz)
        /*0020*/ 	.word	0x00000000
.L_5:


//--------------------- .nv.compat                --------------------------
	.section	.nv.compat,"",@"SHT_CUDA_COMPAT_INFO"
	.align	4
        /*0000*/ 	.byte	0x02, 0x09, 0x00, 0x00, 0x02, 0x02, 0x01, 0x00, 0x02, 0x05, 0x05, 0x00, 0x03, 0x07, 0x01, 0x01
        /*0010*/ 	.byte	0x02, 0x03, 0x00, 0x00, 0x02, 0x06, 0x01, 0x00, 0x04, 0x0b, 0x08, 0x00, 0x09, 0x00, 0x00, 0x00
        /*0020*/ 	.byte	0x00, 0x00, 0x00, 0x00


//--------------------- .nv.info.kernmulRSymm2Dz  --------------------------
	.section	.nv.info.kernmulRSymm2Dz,"",@"SHT_CUDA_INFO"
	.sectionflags	@""
	.align	4


	//----- nvinfo : EIATTR_CUDA_API_VERSION
	.align		4
        /*0000*/ 	.byte	0x04, 0x37
        /*0002*/ 	.short	(.L_7 - .L_6)
.L_6:
        /*0004*/ 	.word	0x00000082


	//----- nvinfo : EIATTR_KPARAM_INFO
	.align		4
.L_7:
        /*0008*/ 	.byte	0x04, 0x17
        /*000a*/ 	.short	(.L_9 - .L_8)
.L_8:
        /*000c*/ 	.word	0x00000000
        /*0010*/ 	.short	0x0003
        /*0012*/ 	.short	0x0014
        /*0014*/ 	.byte	0x00, 0xf0, 0x11, 0x00


	//----- nvinfo : EIATTR_KPARAM_INFO
	.align		4
.L_9:
        /*0018*/ 	.byte	0x04, 0x17
        /*001a*/ 	.short	(.L_11 - .L_10)
.L_10:
        /*001c*/ 	.word	0x00000000
        /*0020*/ 	.short	0x0002
        /*0022*/ 	.short	0x0010
        /*0024*/ 	.byte	0x00, 0xf0, 0x11, 0x00


	//----- nvinfo : EIATTR_KPARAM_INFO
	.align		4
.L_11:
        /*0028*/ 	.byte	0x04, 0x17
        /*002a*/ 	.short	(.L_13 - .L_12)
.L_12:
        /*002c*/ 	.word	0x00000000
        /*0030*/ 	.short	0x0001
        /*0032*/ 	.short	0x0008
        /*0034*/ 	.byte	0x00, 0xf5, 0x21, 0x00


	//----- nvinfo : EIATTR_KPARAM_INFO
	.align		4
.L_13:
        /*0038*/ 	.byte	0x04, 0x17
        /*003a*/ 	.short	(.L_15 - .L_14)
.L_14:
        /*003c*/ 	.word	0x00000000
        /*0040*/ 	.short	0x0000
        /*0042*/ 	.short	0x0000
        /*0044*/ 	.byte	0x00, 0xf5, 0x21, 0x00


	//----- nvinfo : EIATTR_SPARSE_MMA_MASK
	.align		4
.L_15:
        /*0048*/ 	.byte	0x03, 0x50
        /*004a*/ 	.short	0x0000


	//----- nvinfo : EIATTR_MAXREG_COUNT
	.align		4
        /*004c*/ 	.byte	0x03, 0x1b
        /*004e*/ 	.short	0x00ff


	//----- nvinfo : EIATTR_MERCURY_ISA_VERSION
	.align		4
        /*0050*/ 	.byte	0x03, 0x5f
        /*0052*/ 	.short	0x0101


	//----- nvinfo : EIATTR_VRC_CTA_INIT_COUNT
	.align		4
        /*0054*/ 	.byte	0x02, 0x4a
	.zero		1
	.zero		1


	//----- nvinfo : EIATTR_EXIT_INSTR_OFFSETS
	.align		4
        /*0058*/ 	.byte	0x04, 0x1c
        /*005a*/ 	.short	(.L_17 - .L_16)


	//   ....[0]....
.L_16:
        /*005c*/ 	.word	0x000000c0


	//   ....[1]....
        /*0060*/ 	.word	0x000001f0


	//----- nvinfo : EIATTR_CBANK_PARAM_SIZE
	.align		4
.L_17:
        /*0064*/ 	.byte	0x03, 0x19
        /*0066*/ 	.short	0x0018


	//----- nvinfo : EIATTR_PARAM_CBANK
	.align		4
        /*0068*/ 	.byte	0x04, 0x0a
        /*006a*/ 	.short	(.L_19 - .L_18)
	.align		4
.L_18:
        /*006c*/ 	.word	index@(.nv.constant0.kernmulRSymm2Dz)
        /*0070*/ 	.short	0x0380
        /*0072*/ 	.short	0x0018


	//----- nvinfo : EIATTR_SW_WAR
	.align		4
.L_19:
        /*0074*/ 	.byte	0x04, 0x36
        /*0076*/ 	.short	(.L_21 - .L_20)
.L_20:
        /*0078*/ 	.word	0x00000008
.L_21:


//--------------------- .nv.callgraph             --------------------------
	.section	.nv.callgraph,"",@"SHT_CUDA_CALLGRAPH"
	.align	4
	.sectionentsize	8
	.align		4
        /*0000*/ 	.word	0x00000000
	.align		4
        /*0004*/ 	.word	0xffffffff
	.align		4
        /*0008*/ 	.word	0x00000000
	.align		4
        /*000c*/ 	.word	0xfffffffe
	.align		4
        /*0010*/ 	.word	0x00000000
	.align		4
        /*0014*/ 	.word	0xfffffffd
	.align		4
        /*0018*/ 	.word	0x00000000
	.align		4
        /*001c*/ 	.word	0xfffffffc


//--------------------- .text.kernmulRSymm2Dz     --------------------------
	.section	.text.kernmulRSymm2Dz,"ax",@progbits
	.align	128
        .global         kernmulRSymm2Dz
        .type           kernmulRSymm2Dz,@function
        .size           kernmulRSymm2Dz,(.L_x_1 - kernmulRSymm2Dz)
        .other          kernmulRSymm2Dz,@"STO_CUDA_ENTRY STV_DEFAULT"
kernmulRSymm2Dz:
.text.kernmulRSymm2Dz:
[----:B------:R-:W-:Y:S01]  /*0000*/  LDC R1, c[0x0][0x37c] ;  /* 0x0000df00ff017b82 */ /* 0x000fe20000000800 */
[----:B------:R-:W0:Y:S07]  /*0010*/  S2R R2, SR_TID.Y ;  /* 0x0000000000027919 */ /* 0x000e2e0000002200 */
[----:B------:R-:W1:Y:S01]  /*0020*/  LDC R0, c[0x0][0x360] ;  /* 0x0000d800ff007b82 */ /* 0x000e620000000800 */
[----:B------:R-:W2:Y:S01]  /*0030*/  LDCU.64 UR6, c[0x0][0x390] ;  /* 0x00007200ff0677ac */ /* 0x000ea20008000a00 */
[----:B------:R-:W1:Y:S06]  /*0040*/  S2R R3, SR_TID.X ;  /* 0x0000000000037919 */ /* 0x000e6c0000002100 */
[----:B------:R-:W0:Y:S08]  /*0050*/  S2UR UR5, SR_CTAID.Y ;  /* 0x00000000000579c3 */ /* 0x000e300000002600 */
[----:B------:R-:W0:Y:S08]  /*0060*/  LDC R7, c[0x0][0x364] ;  /* 0x0000d900ff077b82 */ /* 0x000e300000000800 */
[----:B------:R-:W1:Y:S01]  /*0070*/  S2UR UR4, SR_CTAID.X ;  /* 0x00000000000479c3 */ /* 0x000e620000002500 */
[----:B0-----:R-:W-:-:S05]  /*0080*/  IMAD R7, R7, UR5, R2 ;  /* 0x0000000507077c24 */ /* 0x001fca000f8e0202 */
[----:B--2---:R-:W-:Y:S01]  /*0090*/  ISETP.GE.AND P0, PT, R7, UR7, PT ;  /* 0x0000000707007c0c */ /* 0x004fe2000bf06270 */
[----:B-1----:R-:W-:-:S05]  /*00a0*/  IMAD R0, R0, UR4, R3 ;  /* 0x0000000400007c24 */ /* 0x002fca000f8e0203 */
[----:B------:R-:W-:-:S13]  /*00b0*/  ISETP.GE.OR P0, PT, R0, UR6, P0 ;  /* 0x0000000600007c0c */ /* 0x000fda0008706670 */
[----:B------:R-:W-:Y:S05]  /*00c0*/  @P0 EXIT ;  /* 0x000000000000094d */ /* 0x000fea0003800000 */
[----:B------:R-:W0:Y:S01]  /*00d0*/  LDC.64 R4, c[0x0][0x388] ;  /* 0x0000e200ff047b82 */ /* 0x000e220000000a00 */
[----:B------:R-:W-:Y:S01]  /*00e0*/  USHF.R.U32.HI UR4, URZ, 0x1, UR7 ;  /* 0x00000001ff047899 */ /* 0x000fe20008011607 */
[C---:B------:R-:W-:Y:S01]  /*00f0*/  IMAD R9, R7.reuse, UR6, R0 ;  /* 0x0000000607097c24 */ /* 0x040fe2000f8e0200 */
[----:B------:R-:W-:-:S04]  /*0100*/  IADD3 R11, PT, PT, -R7, UR7, RZ ;  /* 0x00000007070b7c10 */ /* 0x000fc8000fffe1ff */
[----:B------:R-:W-:Y:S01]  /*0110*/  ISETP.GT.U32.AND P0, PT, R7, UR4, PT ;  /* 0x0000000407007c0c */ /* 0x000fe2000bf04070 */
[----:B------:R-:W1:Y:S01]  /*0120*/  LDC.64 R2, c[0x0][0x380] ;  /* 0x0000e000ff027b82 */ /* 0x000e620000000a00 */
[----:B------:R-:W-:-:S03]  /*0130*/  SHF.L.U32 R7, R9, 0x1, RZ ;  /* 0x0000000109077819 */ /* 0x000fc600000006ff */
[----:B------:R-:W2:Y:S08]  /*0140*/  LDCU.64 UR4, c[0x0][0x358] ;  /* 0x00006b00ff0477ac */ /* 0x000eb00008000a00 */
[----:B------:R-:W-:-:S04]  /*0150*/  @P0 IMAD R9, R11, UR6, R0 ;  /* 0x000000060b090c24 */ /* 0x000fc8000f8e0200 */
[----:B0-----:R-:W-:-:S06]  /*0160*/  IMAD.WIDE R4, R9, 0x4, R4 ;  /* 0x0000000409047825 */ /* 0x001fcc00078e0204 */
[----:B--2---:R-:W2:Y:S01]  /*0170*/  LDG.E.CONSTANT R5, desc[UR4][R4.64] ;  /* 0x0000000404057981 */ /* 0x004ea2000c1e9900 */
[----:B-1----:R-:W-:-:S05]  /*0180*/  IMAD.WIDE R2, R7, 0x4, R2 ;  /* 0x0000000407027825 */ /* 0x002fca00078e0202 */
[----:B------:R-:W2:Y:S04]  /*0190*/  LDG.E R0, desc[UR4][R2.64] ;  /* 0x0000000402007981 */ /* 0x000ea8000c1e1900 */
[----:B------:R-:W3:Y:S01]  /*01a0*/  LDG.E R6, desc[UR4][R2.64+0x4] ;  /* 0x0000040402067981 */ /* 0x000ee2000c1e1900 */
[-C--:B--2---:R-:W-:Y:S01]  /*01b0*/  FMUL R7, R0, R5.reuse ;  /* 0x0000000500077220 */ /* 0x084fe20000400000 */
[----:B---3--:R-:W-:-:S04]  /*01c0*/  FMUL R9, R6, R5 ;  /* 0x0000000506097220 */ /* 0x008fc80000400000 */
[----:B------:R-:W-:Y:S04]  /*01d0*/  STG.E desc[UR4][R2.64], R7 ;  /* 0x0000000702007986 */ /* 0x000fe8000c101904 */
[----:B------:R-:W-:Y:S01]  /*01e0*/  STG.E desc[UR4][R2.64+0x4], R9 ;  /* 0x0000040902007986 */ /* 0x000fe2000c101904 */
[----:B------:R-:W-:Y:S05]  /*01f0*/  EXIT ;  /* 0x000000000000794d */ /* 0x000fea0003800000 */
.L_x_0:
[----:B------:R-:W-:-:S00]  /*0200*/  BRA `(.L_x_0) ;  /* 0xfffffffc00fc7947 */ /* 0x000fc0000383ffff */
[----:B------:R-:W-:-:S00]  /*0210*/  NOP ;  /* 0x0000000000007918 */ /* 0x000fc00000000000 */
        /* <DEDUP_REMOVED lines=14> */
.L_x_1:


//--------------------- .nv.shared.reserved.0     --------------------------
	.section	.nv.shared.reserved.0,"aw",@nobits
	.weak		__nv_reservedSMEM_offset_0_alias
	.size		__nv_reservedSMEM_offset_0_alias, 0, 64
	.other		__nv_reservedSMEM_offset_0_alias,@"STO_CUDA_RESERVED_SHARED STV_DEFAULT"
__nv_reservedSMEM_offset_0_alias:
	.zero		0
	.zero		64


//--------------------- .nv.constant0.kernmulRSymm2Dz --------------------------
	.section	.nv.constant0.kernmulRSymm2Dz,"a",@progbits
	.sectionflags	@""
	.align	4
.nv.constant0.kernmulRSymm2Dz:
	.zero		920


//--------------------- SYMBOLS --------------------------

	.type		.nv.reservedSmem.offset0,@object
	.size		.nv.reservedSmem.offset0,0x4
